	.headerflags	@"EF_CUDA_TEXMODE_UNIFIED EF_CUDA_64BIT_ADDRESS EF_CUDA_ACCELERATORS EF_CUDA_SM90 EF_CUDA_VIRTUAL_SM(EF_CUDA_SM90)"
	.elftype	@"ET_EXEC"


//--------------------- .nv.info                  --------------------------
	.section	.nv.info,"",@"SHT_CUDA_INFO"
	.align	4


	//----- nvinfo : EIATTR_REGCOUNT
	.align		4
        /*0000*/ 	.byte	0x04, 0x2f
        /*0002*/ 	.short	(.L_3 - .L_2)
	.align		4
.L_2:
        /*0004*/ 	.word	index@(triton_poi_fused__native_batch_norm_legit_no_training_add_relu_21)
        /*0008*/ 	.word	0x00000022


	//----- nvinfo : EIATTR_MIN_STACK_SIZE
	.align		4
.L_3:
        /*000c*/ 	.byte	0x04, 0x12
        /*000e*/ 	.short	(.L_5 - .L_4)
	.align		4
.L_4:
        /*0010*/ 	.word	index@(triton_poi_fused__native_batch_norm_legit_no_training_add_relu_21)
        /*0014*/ 	.word	0x00000000


	//----- nvinfo : EIATTR_FRAME_SIZE
	.align		4
.L_5:
        /*0018*/ 	.byte	0x04, 0x11
        /*001a*/ 	.short	(.L_7 - .L_6)
	.align		4
.L_6:
        /*001c*/ 	.word	index@(triton_poi_fused__native_batch_norm_legit_no_training_add_relu_21)
        /*0020*/ 	.word	0x00000000


	//----- nvinfo : EIATTR_MIN_STACK_SIZE
	.align		4
.L_7:
        /*0024*/ 	.byte	0x04, 0x12
        /*0026*/ 	.short	(.L_9 - .L_8)
	.align		4
.L_8:
        /*0028*/ 	.word	index@(triton_poi_fused__native_batch_norm_legit_no_training_add_relu_21)
        /*002c*/ 	.word	0x00000000
.L_9:


//--------------------- .nv.info.triton_poi_fused__native_batch_norm_legit_no_training_add_relu_21 --------------------------
	.section	.nv.info.triton_poi_fused__native_batch_norm_legit_no_training_add_relu_21,"",@"SHT_CUDA_INFO"
	.sectionflags	@""
	.align	4


	//----- nvinfo : EIATTR_CUDA_API_VERSION
	.align		4
        /*0000*/ 	.byte	0x04, 0x37
        /*0002*/ 	.short	(.L_11 - .L_10)
.L_10:
        /*0004*/ 	.word	0x0000007c


	//----- nvinfo : EIATTR_KPARAM_INFO
	.align		4
.L_11:
        /*0008*/ 	.byte	0x04, 0x17
        /*000a*/ 	.short	(.L_13 - .L_12)
.L_12:
        /*000c*/ 	.word	0x00000000
        /*0010*/ 	.short	0x0009
        /*0012*/ 	.short	0x0048
        /*0014*/ 	.byte	0x00, 0xf0, 0x11, 0x00


	//----- nvinfo : EIATTR_KPARAM_INFO
	.align		4
.L_13:
        /*0018*/ 	.byte	0x04, 0x17
        /*001a*/ 	.short	(.L_15 - .L_14)
.L_14:
        /*001c*/ 	.word	0x00000000
        /*0020*/ 	.short	0x0008
        /*0022*/ 	.short	0x0040
        /*0024*/ 	.byte	0x00, 0xf4, 0x21, 0x00


	//----- nvinfo : EIATTR_KPARAM_INFO
	.align		4
.L_15:
        /*0028*/ 	.byte	0x04, 0x17
        /*002a*/ 	.short	(.L_17 - .L_16)
.L_16:
        /*002c*/ 	.word	0x00000000
        /*0030*/ 	.short	0x0007
        /*0032*/ 	.short	0x0038
        /*0034*/ 	.byte	0x00, 0xf4, 0x21, 0x00


	//----- nvinfo : EIATTR_KPARAM_INFO
	.align		4
.L_17:
        /*0038*/ 	.byte	0x04, 0x17
        /*003a*/ 	.short	(.L_19 - .L_18)
.L_18:
        /*003c*/ 	.word	0x00000000
        /*0040*/ 	.short	0x0006
        /*0042*/ 	.short	0x0030
        /*0044*/ 	.byte	0x00, 0xf4, 0x21, 0x00


	//----- nvinfo : EIATTR_KPARAM_INFO
	.align		4
.L_19:
        /*0048*/ 	.byte	0x04, 0x17
        /*004a*/ 	.short	(.L_21 - .L_20)
.L_20:
        /*004c*/ 	.word	0x00000000
        /*0050*/ 	.short	0x0005
        /*0052*/ 	.short	0x0028
        /*0054*/ 	.byte	0x00, 0xf4, 0x21, 0x00


	//----- nvinfo : EIATTR_KPARAM_INFO
	.align		4
.L_21:
        /*0058*/ 	.byte	0x04, 0x17
        /*005a*/ 	.short	(.L_23 - .L_22)
.L_22:
        /*005c*/ 	.word	0x00000000
        /*0060*/ 	.short	0x0004
        /*0062*/ 	.short	0x0020
        /*0064*/ 	.byte	0x00, 0xf4, 0x21, 0x00


	//----- nvinfo : EIATTR_KPARAM_INFO
	.align		4
.L_23:
        /*0068*/ 	.byte	0x04, 0x17
        /*006a*/ 	.short	(.L_25 - .L_24)
.L_24:
        /*006c*/ 	.word	0x00000000
        /*0070*/ 	.short	0x0003
        /*0072*/ 	.short	0x0018
        /*0074*/ 	.byte	0x00, 0xf4, 0x21, 0x00


	//----- nvinfo : EIATTR_KPARAM_INFO
	.align		4
.L_25:
        /*0078*/ 	.byte	0x04, 0x17
        /*007a*/ 	.short	(.L_27 - .L_26)
.L_26:
        /*007c*/ 	.word	0x00000000
        /*0080*/ 	.short	0x0002
        /*0082*/ 	.short	0x0010
        /*0084*/ 	.byte	0x00, 0xf4, 0x21, 0x00


	//----- nvinfo : EIATTR_KPARAM_INFO
	.align		4
.L_27:
        /*0088*/ 	.byte	0x04, 0x17
        /*008a*/ 	.short	(.L_29 - .L_28)
.L_28:
        /*008c*/ 	.word	0x00000000
        /*0090*/ 	.short	0x0001
        /*0092*/ 	.short	0x0008
        /*0094*/ 	.byte	0x00, 0xf4, 0x21, 0x00


	//----- nvinfo : EIATTR_KPARAM_INFO
	.align		4
.L_29:
        /*0098*/ 	.byte	0x04, 0x17
        /*009a*/ 	.short	(.L_31 - .L_30)
.L_30:
        /*009c*/ 	.word	0x00000000
        /*00a0*/ 	.short	0x0000
        /*00a2*/ 	.short	0x0000
        /*00a4*/ 	.byte	0x00, 0xf4, 0x21, 0x00


	//----- nvinfo : EIATTR_SPARSE_MMA_MASK
	.align		4
.L_31:
        /*00a8*/ 	.byte	0x03, 0x50
        /*00aa*/ 	.short	0x0000


	//----- nvinfo : EIATTR_MAXREG_COUNT
	.align		4
        /*00ac*/ 	.byte	0x03, 0x1b
        /*00ae*/ 	.short	0x00ff


	//----- nvinfo : EIATTR_EXIT_INSTR_OFFSETS
	.align		4
        /*00b0*/ 	.byte	0x04, 0x1c
        /*00b2*/ 	.short	(.L_33 - .L_32)


	//   ....[0]....
.L_32:
        /*00b4*/ 	.word	0x00000700


	//----- nvinfo : EIATTR_REQNTID
	.align		4
.L_33:
        /*00b8*/ 	.byte	0x04, 0x10
        /*00ba*/ 	.short	(.L_35 - .L_34)
.L_34:
        /*00bc*/ 	.word	0x00000080
        /*00c0*/ 	.word	0x00000001
        /*00c4*/ 	.word	0x00000001


	//----- nvinfo : EIATTR_CBANK_PARAM_SIZE
	.align		4
.L_35:
        /*00c8*/ 	.byte	0x03, 0x19
        /*00ca*/ 	.short	0x004c


	//----- nvinfo : EIATTR_PARAM_CBANK
	.align		4
        /*00cc*/ 	.byte	0x04, 0x0a
        /*00ce*/ 	.short	(.L_37 - .L_36)
	.align		4
.L_36:
        /*00d0*/ 	.word	index@(.nv.constant0.triton_poi_fused__native_batch_norm_legit_no_training_add_relu_21)
        /*00d4*/ 	.short	0x0210
        /*00d6*/ 	.short	0x004c


	//----- nvinfo : EIATTR_SW_WAR
	.align		4
.L_37:
        /*00d8*/ 	.byte	0x04, 0x36
        /*00da*/ 	.short	(.L_39 - .L_38)
.L_38:
        /*00dc*/ 	.word	0x00000008
.L_39:


//--------------------- .nv.callgraph             --------------------------
	.section	.nv.callgraph,"",@"SHT_CUDA_CALLGRAPH"
	.align	4
	.sectionentsize	8
	.align		4
        /*0000*/ 	.word	0x00000000
	.align		4
        /*0004*/ 	.word	0xffffffff
	.align		4
        /*0008*/ 	.word	0x00000000
	.align		4
        /*000c*/ 	.word	0xfffffffe
	.align		4
        /*0010*/ 	.word	0x00000000
	.align		4
        /*0014*/ 	.word	0xfffffffd
	.align		4
        /*0018*/ 	.word	0x00000000
	.align		4
        /*001c*/ 	.word	0xfffffffc


//--------------------- .nv.constant4             --------------------------
	.section	.nv.constant4,"a",@progbits
	.align	8
	.align		8
.nv.constant4:
        /*0000*/ 	.dword	_$_str
	.align		8
        /*0008*/ 	.dword	_$_str_$_2


//--------------------- .text.triton_poi_fused__native_batch_norm_legit_no_training_add_relu_21 --------------------------
	.section	.text.triton_poi_fused__native_batch_norm_legit_no_training_add_relu_21,"ax",@progbits
	.align	128
        .global         triton_poi_fused__native_batch_norm_legit_no_training_add_relu_21
        .type           triton_poi_fused__native_batch_norm_legit_no_training_add_relu_21,@function
        .size           triton_poi_fused__native_batch_norm_legit_no_training_add_relu_21,(.L_x_1 - triton_poi_fused__native_batch_norm_legit_no_training_add_relu_21)
        .other          triton_poi_fused__native_batch_norm_legit_no_training_add_relu_21,@"STO_CUDA_ENTRY STV_DEFAULT"
triton_poi_fused__native_batch_norm_legit_no_training_add_relu_21:
.text.triton_poi_fused__native_batch_norm_legit_no_training_add_relu_21:
[----:B------:R-:W-:Y:S01]  /*0000*/  LDC R1, c[0x0][0x28] ;  /* 0x00000a00ff017b82 */ /* 0x000fe20000000800 */
[----:B------:R-:W1:Y:S07]  /*0010*/  S2R R0, SR_TID.X ;  /* 0x0000000000007919 */ /* 0x000e6e0000002100 */
[----:B------:R-:W2:Y:S01]  /*0020*/  LDC.64 R16, c[0x0][0x220] ;  /* 0x00008800ff107b82 */ /* 0x000ea20000000a00 */
[----:B------:R-:W-:Y:S01]  /*0030*/  ULDC.64 UR4, c[0x0][0x208] ;  /* 0x0000820000047ab9 */ /* 0x000fe20000000a00 */
[----:B------:R-:W3:Y:S06]  /*0040*/  S2R R2, SR_CTAID.X ;  /* 0x0000000000027919 */ /* 0x000eec0000002500 */
[----:B------:R-:W4:Y:S08]  /*0050*/  LDC.64 R20, c[0x0][0x228] ;  /* 0x00008a00ff147b82 */ /* 0x000f300000000a00 */
[----:B------:R-:W5:Y:S08]  /*0060*/  LDC.64 R4, c[0x0][0x218] ;  /* 0x00008600ff047b82 */ /* 0x000f700000000a00 */
[----:B------:R-:W5:Y:S01]  /*0070*/  LDC.64 R8, c[0x0][0x238] ;  /* 0x00008e00ff087b82 */ /* 0x000f620000000a00 */
[----:B-1----:R-:W-:-:S07]  /*0080*/  SHF.L.U32 R0, R0, 0x2, RZ ;  /* 0x0000000200007819 */ /* 0x002fce00000006ff */
[----:B------:R-:W1:Y:S01]  /*0090*/  LDC.64 R12, c[0x0][0x210] ;  /* 0x00008400ff0c7b82 */ /* 0x000e620000000a00 */
[----:B------:R-:W-:-:S04]  /*00a0*/  LOP3.LUT R3, R0, 0x1fc, RZ, 0xc0, !PT ;  /* 0x000001fc00037812 */ /* 0x000fc800078ec0ff */
[----:B---3--:R-:W-:-:S03]  /*00b0*/  LEA R0, R2, R3, 0x9 ;  /* 0x0000000302007211 */ /* 0x008fc600078e48ff */
[----:B------:R-:W3:Y:S02]  /*00c0*/  LDC.64 R30, c[0x0][0x230] ;  /* 0x00008c00ff1e7b82 */ /* 0x000ee40000000a00 */
[----:B--2---:R-:W-:-:S04]  /*00d0*/  IMAD.WIDE R16, R0, 0x4, R16 ;  /* 0x0000000400107825 */ /* 0x004fc800078e0210 */
[C---:B----4-:R-:W-:Y:S02]  /*00e0*/  IMAD.WIDE R20, R0.reuse, 0x4, R20 ;  /* 0x0000000400147825 */ /* 0x050fe400078e0214 */
[----:B------:R-:W2:Y:S01]  /*00f0*/  LDC.64 R28, c[0x0][0x240] ;  /* 0x00009000ff1c7b82 */ /* 0x000ea20000000a00 */
[----:B------:R-:W4:Y:S04]  /*0100*/  LDG.E.128 R16, desc[UR4][R16.64] ;  /* 0x0000000410107981 */ /* 0x000f28000c1e1d00 */
[----:B------:R-:W4:Y:S01]  /*0110*/  LDG.E.128 R20, desc[UR4][R20.64] ;  /* 0x0000000414147981 */ /* 0x000f22000c1e1d00 */
[----:B-----5:R-:W-:Y:S02]  /*0120*/  IMAD.WIDE R4, R0, 0x4, R4 ;  /* 0x0000000400047825 */ /* 0x020fe400078e0204 */
[----:B------:R-:W5:Y:S04]  /*0130*/  LDC.64 R26, c[0x0][0x248] ;  /* 0x00009200ff1a7b82 */ /* 0x000f680000000a00 */
[----:B------:R-:W2:Y:S01]  /*0140*/  LDG.E.128 R4, desc[UR4][R4.64] ;  /* 0x0000000404047981 */ /* 0x000ea2000c1e1d00 */
[----:B------:R-:W-:-:S04]  /*0150*/  SHF.R.S32.HI R3, RZ, 0x16, R2 ;  /* 0x00000016ff037819 */ /* 0x000fc80000011402 */
[----:B------:R-:W-:-:S04]  /*0160*/  SGXT R3, R3, 0x1 ;  /* 0x000000010303781a */ /* 0x000fc80000000200 */
[----:B------:R-:W-:-:S04]  /*0170*/  LEA.HI R3, R3, R0, RZ, 0x6 ;  /* 0x0000000003037211 */ /* 0x000fc800078f30ff */
[----:B------:R-:W-:-:S04]  /*0180*/  LOP3.LUT R3, R3, 0xffffffc0, RZ, 0xc0, !PT ;  /* 0xffffffc003037812 */ /* 0x000fc800078ec0ff */
[----:B------:R-:W-:-:S05]  /*0190*/  IADD3 R24, R0, -R3, RZ ;  /* 0x8000000300187210 */ /* 0x000fca0007ffe0ff */
[----:B0-----:R-:W-:-:S06]  /*01a0*/  IMAD.WIDE R8, R24, 0x4, R8 ;  /* 0x0000000418087825 */ /* 0x001fcc00078e0208 */
[----:B------:R-:W5:Y:S01]  /*01b0*/  LDG.E.EL.128 R8, desc[UR4][R8.64] ;  /* 0x0000000408087981 */ /* 0x000f62000c2e1d00 */
[----:B-1----:R-:W-:-:S06]  /*01c0*/  IMAD.WIDE R12, R0, 0x4, R12 ;  /* 0x00000004000c7825 */ /* 0x002fcc00078e020c */
[----:B------:R-:W5:Y:S01]  /*01d0*/  LDG.E.128 R12, desc[UR4][R12.64] ;  /* 0x000000040c0c7981 */ /* 0x000f62000c1e1d00 */
[----:B----4-:R-:W-:Y:S01]  /*01e0*/  FADD R2, R19, R23 ;  /* 0x0000001713027221 */ /* 0x010fe20000000000 */
[----:B------:R-:W-:Y:S01]  /*01f0*/  FADD R23, R18, R22 ;  /* 0x0000001612177221 */ /* 0x000fe20000000000 */
[----:B---3--:R-:W-:-:S04]  /*0200*/  IMAD.WIDE R18, R24, 0x4, R30 ;  /* 0x0000000418127825 */ /* 0x008fc800078e021e */
[----:B------:R-:W-:Y:S01]  /*0210*/  FADD R22, R17, R21 ;  /* 0x0000001511167221 */ /* 0x000fe20000000000 */
[----:B------:R-:W-:Y:S02]  /*0220*/  FADD R3, R16, R20 ;  /* 0x0000001410037221 */ /* 0x000fe40000000000 */
[----:B------:R-:W3:Y:S01]  /*0230*/  LDG.E.EL.128 R16, desc[UR4][R18.64] ;  /* 0x0000000412107981 */ /* 0x000ee2000c2e1d00 */
[----:B--2---:R-:W-:-:S04]  /*0240*/  IMAD.WIDE R20, R24, 0x4, R28 ;  /* 0x0000000418147825 */ /* 0x004fc800078e021c */
[----:B------:R-:W-:Y:S01]  /*0250*/  FADD R3, R4, R3 ;  /* 0x0000000304037221 */ /* 0x000fe20000000000 */
[----:B------:R-:W-:Y:S01]  /*0260*/  FADD R4, R5, R22 ;  /* 0x0000001605047221 */ /* 0x000fe20000000000 */
[----:B------:R-:W-:Y:S01]  /*0270*/  FADD R5, R6, R23 ;  /* 0x0000001706057221 */ /* 0x000fe20000000000 */
[----:B-----5:R-:W-:Y:S01]  /*0280*/  IMAD.WIDE R24, R24, 0x4, R26 ;  /* 0x0000000418187825 */ /* 0x020fe200078e021a */
[----:B------:R-:W2:Y:S05]  /*0290*/  LDG.E.EL.128 R20, desc[UR4][R20.64] ;  /* 0x0000000414147981 */ /* 0x000eaa000c2e1d00 */
[----:B------:R-:W2:Y:S01]  /*02a0*/  LDG.E.EL.128 R24, desc[UR4][R24.64] ;  /* 0x0000000418187981 */ /* 0x000ea2000c2e1d00 */
[----:B------:R-:W-:Y:S01]  /*02b0*/  FADD R2, R7, R2 ;  /* 0x0000000207027221 */ /* 0x000fe20000000000 */
[----:B------:R-:W-:Y:S01]  /*02c0*/  HFMA2.MMA R7, -RZ, RZ, 1.625, 0 ;  /* 0x3e800000ff077435 */ /* 0x000fe200000001ff */
[----:B------:R-:W-:Y:S01]  /*02d0*/  FADD R6, R9, 9.9999997473787516356e-06 ;  /* 0x3727c5ac09067421 */ /* 0x000fe20000000000 */
[----:B------:R-:W-:Y:S01]  /*02e0*/  FADD R9, R10, 9.9999997473787516356e-06 ;  /* 0x3727c5ac0a097421 */ /* 0x000fe20000000000 */
[----:B------:R-:W-:Y:S01]  /*02f0*/  FADD R8, R8, 9.9999997473787516356e-06 ;  /* 0x3727c5ac08087421 */ /* 0x000fe20000000000 */
[----:B------:R-:W-:-:S03]  /*0300*/  FADD R11, R11, 9.9999997473787516356e-06 ;  /* 0x3727c5ac0b0b7421 */ /* 0x000fc60000000000 */
[----:B------:R-:W0:Y:S01]  /*0310*/  MUFU.SQRT R6, R6 ;  /* 0x0000000600067308 */ /* 0x000e220000002000 */
[----:B------:R-:W-:Y:S01]  /*0320*/  FADD R3, R12, R3 ;  /* 0x000000030c037221 */ /* 0x000fe20000000000 */
[----:B------:R-:W-:Y:S01]  /*0330*/  FADD R2, R15, R2 ;  /* 0x000000020f027221 */ /* 0x000fe20000000000 */
[----:B------:R-:W-:Y:S01]  /*0340*/  FADD R15, R14, R5 ;  /* 0x000000050e0f7221 */ /* 0x000fe20000000000 */
[----:B------:R-:W-:Y:S02]  /*0350*/  FADD R12, R13, R4 ;  /* 0x000000040d0c7221 */ /* 0x000fe40000000000 */
[----:B------:R-:W1:Y:S02]  /*0360*/  LDC.64 R4, c[0x0][0x250] ;  /* 0x00009400ff047b82 */ /* 0x000e640000000a00 */
[----:B------:R-:W4:Y:S01]  /*0370*/  MUFU.SQRT R9, R9 ;  /* 0x0000000900097308 */ /* 0x000f220000002000 */
[----:B0-----:R-:W-:-:S07]  /*0380*/  FSETP.GT.AND P4, PT, R6, 8.50705917302346158658e+37, PT ;  /* 0x7e8000000600780b */ /* 0x001fce0003f84000 */
[----:B------:R0:W5:Y:S01]  /*0390*/  MUFU.SQRT R10, R11 ;  /* 0x0000000b000a7308 */ /* 0x0001620000002000 */
[----:B------:R-:W-:Y:S02]  /*03a0*/  FSETP.GEU.AND P0, PT, R6, 1.175494350822287508e-38, PT ;  /* 0x008000000600780b */ /* 0x000fe40003f0e000 */
[----:B----4-:R-:W-:-:S05]  /*03b0*/  FSETP.GT.AND P6, PT, R9, 8.50705917302346158658e+37, PT ;  /* 0x7e8000000900780b */ /* 0x010fca0003fc4000 */
[----:B------:R-:W4:Y:S01]  /*03c0*/  MUFU.SQRT R8, R8 ;  /* 0x0000000800087308 */ /* 0x000f220000002000 */
[----:B------:R-:W-:Y:S02]  /*03d0*/  FSETP.GEU.AND P1, PT, R9, 1.175494350822287508e-38, PT ;  /* 0x008000000900780b */ /* 0x000fe40003f2e000 */
[----:B0-----:R-:W-:Y:S01]  /*03e0*/  FSEL R11, R7, 1, P6 ;  /* 0x3f800000070b7808 */ /* 0x001fe20003000000 */
[----:B------:R-:W-:Y:S01]  /*03f0*/  @P4 FMUL R6, R6, 0.25 ;  /* 0x3e80000006064820 */ /* 0x000fe20000400000 */
[----:B-1----:R-:W-:Y:S01]  /*0400*/  IMAD.WIDE R4, R0, 0x4, R4 ;  /* 0x0000000400047825 */ /* 0x002fe200078e0204 */
[----:B-----5:R-:W-:-:S03]  /*0410*/  FSETP.GT.AND P5, PT, R10, 8.50705917302346158658e+37, PT ;  /* 0x7e8000000a00780b */ /* 0x020fc60003fa4000 */
[----:B------:R-:W-:Y:S01]  /*0420*/  @!P0 FMUL R6, R6, 16777216 ;  /* 0x4b80000006068820 */ /* 0x000fe20000400000 */
[----:B------:R-:W-:Y:S01]  /*0430*/  FSETP.GEU.AND P2, PT, R10, 1.175494350822287508e-38, PT ;  /* 0x008000000a00780b */ /* 0x000fe20003f4e000 */
[----:B------:R-:W-:-:S04]  /*0440*/  @P6 FMUL R9, R9, 0.25 ;  /* 0x3e80000009096820 */ /* 0x000fc80000400000 */
[----:B------:R-:W-:Y:S01]  /*0450*/  MUFU.RCP R6, R6 ;  /* 0x0000000600067308 */ /* 0x000fe20000001000 */
[C---:B----4-:R-:W-:Y:S01]  /*0460*/  FSETP.GT.AND P3, PT, R8.reuse, 8.50705917302346158658e+37, PT ;  /* 0x7e8000000800780b */ /* 0x050fe20003f64000 */
[----:B------:R-:W-:Y:S01]  /*0470*/  @!P1 FMUL R9, R9, 16777216 ;  /* 0x4b80000009099820 */ /* 0x000fe20000400000 */
[----:B------:R-:W-:Y:S01]  /*0480*/  FSETP.GEU.AND P6, PT, R8, 1.175494350822287508e-38, PT ;  /* 0x008000000800780b */ /* 0x000fe20003fce000 */
[----:B------:R-:W-:Y:S01]  /*0490*/  @!P1 FMUL R11, R11, 16777216 ;  /* 0x4b8000000b0b9820 */ /* 0x000fe20000400000 */
[----:B------:R-:W-:-:S03]  /*04a0*/  @P5 FMUL R10, R10, 0.25 ;  /* 0x3e8000000a0a5820 */ /* 0x000fc60000400000 */
[----:B------:R0:W1:Y:S01]  /*04b0*/  MUFU.RCP R28, R9 ;  /* 0x00000009001c7308 */ /* 0x0000620000001000 */
[----:B------:R-:W-:-:S05]  /*04c0*/  @!P2 FMUL R10, R10, 16777216 ;  /* 0x4b8000000a0aa820 */ /* 0x000fca0000400000 */
[----:B------:R-:W-:Y:S02]  /*04d0*/  @P3 FMUL R8, R8, 0.25 ;  /* 0x3e80000008083820 */ /* 0x000fe40000400000 */
[----:B------:R-:W4:Y:S01]  /*04e0*/  MUFU.RCP R10, R10 ;  /* 0x0000000a000a7308 */ /* 0x000f220000001000 */
[----:B0-----:R-:W-:Y:S01]  /*04f0*/  FSEL R9, R7, 1, P5 ;  /* 0x3f80000007097808 */ /* 0x001fe20002800000 */
[----:B------:R-:W-:-:S04]  /*0500*/  @!P6 FMUL R8, R8, 16777216 ;  /* 0x4b8000000808e820 */ /* 0x000fc80000400000 */
[----:B------:R-:W-:Y:S01]  /*0510*/  @!P2 FMUL R9, R9, 16777216 ;  /* 0x4b8000000909a820 */ /* 0x000fe20000400000 */
[----:B-1----:R-:W-:Y:S01]  /*0520*/  FMUL R28, R28, R11 ;  /* 0x0000000b1c1c7220 */ /* 0x002fe20000400000 */
[----:B------:R-:W0:Y:S02]  /*0530*/  MUFU.RCP R8, R8 ;  /* 0x0000000800087308 */ /* 0x000e240000001000 */
[----:B----4-:R-:W-:Y:S01]  /*0540*/  FMUL R10, R10, R9 ;  /* 0x000000090a0a7220 */ /* 0x010fe20000400000 */
[----:B---3--:R-:W-:Y:S01]  /*0550*/  FADD R16, -R16, R3 ;  /* 0x0000000310107221 */ /* 0x008fe20000000100 */
[----:B------:R-:W-:Y:S01]  /*0560*/  FSEL R3, R7, 1, P4 ;  /* 0x3f80000007037808 */ /* 0x000fe20002000000 */
[----:B------:R-:W-:Y:S01]  /*0570*/  FADD R19, -R19, R2 ;  /* 0x0000000213137221 */ /* 0x000fe20000000100 */
[----:B------:R-:W-:Y:S01]  /*0580*/  FSEL R7, R7, 1, P3 ;  /* 0x3f80000007077808 */ /* 0x000fe20001800000 */
[----:B------:R-:W-:Y:S01]  /*0590*/  FADD R17, -R17, R12 ;  /* 0x0000000c11117221 */ /* 0x000fe20000000100 */
[----:B------:R-:W-:Y:S01]  /*05a0*/  FADD R15, -R18, R15 ;  /* 0x0000000f120f7221 */ /* 0x000fe20000000100 */
[----:B------:R-:W-:Y:S01]  /*05b0*/  @!P0 FMUL R3, R3, 16777216 ;  /* 0x4b80000003038820 */ /* 0x000fe20000400000 */
[----:B------:R-:W-:Y:S01]  /*05c0*/  FMUL R10, R10, R19 ;  /* 0x000000130a0a7220 */ /* 0x000fe20000400000 */
[----:B------:R-:W-:Y:S01]  /*05d0*/  @!P6 FMUL R7, R7, 16777216 ;  /* 0x4b8000000707e820 */ /* 0x000fe20000400000 */
[----:B------:R-:W-:Y:S01]  /*05e0*/  FMUL R15, R28, R15 ;  /* 0x0000000f1c0f7220 */ /* 0x000fe20000400000 */
[----:B------:R-:W-:Y:S01]  /*05f0*/  FMUL R6, R6, R3 ;  /* 0x0000000306067220 */ /* 0x000fe20000400000 */
[----:B--2---:R-:W-:Y:S01]  /*0600*/  FFMA R10, R23, R10, R27 ;  /* 0x0000000a170a7223 */ /* 0x004fe2000000001b */
[----:B0-----:R-:W-:Y:S01]  /*0610*/  FMUL R7, R8, R7 ;  /* 0x0000000708077220 */ /* 0x001fe20000400000 */
[----:B------:R-:W-:Y:S01]  /*0620*/  FFMA R15, R22, R15, R26 ;  /* 0x0000000f160f7223 */ /* 0x000fe2000000001a */
[----:B------:R-:W-:-:S02]  /*0630*/  FMUL R6, R6, R17 ;  /* 0x0000001106067220 */ /* 0x000fc40000400000 */
[----:B------:R-:W-:Y:S01]  /*0640*/  FMUL R7, R7, R16 ;  /* 0x0000001007077220 */ /* 0x000fe20000400000 */
[----:B------:R-:W-:Y:S01]  /*0650*/  FSETP.GEU.AND P0, PT, R10, RZ, PT ;  /* 0x000000ff0a00720b */ /* 0x000fe20003f0e000 */
[----:B------:R-:W-:Y:S01]  /*0660*/  FFMA R6, R21, R6, R25 ;  /* 0x0000000615067223 */ /* 0x000fe20000000019 */
[----:B------:R-:W-:Y:S01]  /*0670*/  FSETP.GEU.AND P1, PT, R15, RZ, PT ;  /* 0x000000ff0f00720b */ /* 0x000fe20003f2e000 */
[----:B------:R-:W-:Y:S01]  /*0680*/  FFMA R7, R20, R7, R24 ;  /* 0x0000000714077223 */ /* 0x000fe20000000018 */
[----:B------:R-:W-:Y:S02]  /*0690*/  SEL R11, R10, RZ, P0 ;  /* 0x000000ff0a0b7207 */ /* 0x000fe40000000000 */
[----:B------:R-:W-:Y:S02]  /*06a0*/  FSETP.GEU.AND P2, PT, R6, RZ, PT ;  /* 0x000000ff0600720b */ /* 0x000fe40003f4e000 */
[----:B------:R-:W-:Y:S02]  /*06b0*/  FSETP.GEU.AND P3, PT, R7, RZ, PT ;  /* 0x000000ff0700720b */ /* 0x000fe40003f6e000 */
[----:B------:R-:W-:-:S02]  /*06c0*/  SEL R10, R15, RZ, P1 ;  /* 0x000000ff0f0a7207 */ /* 0x000fc40000800000 */
[----:B------:R-:W-:Y:S02]  /*06d0*/  SEL R9, R6, RZ, P2 ;  /* 0x000000ff06097207 */ /* 0x000fe40001000000 */
[----:B------:R-:W-:-:S05]  /*06e0*/  SEL R8, R7, RZ, P3 ;  /* 0x000000ff07087207 */ /* 0x000fca0001800000 */
[----:B------:R-:W-:Y:S01]  /*06f0*/  STG.E.128 desc[UR4][R4.64], R8 ;  /* 0x0000000804007986 */ /* 0x000fe2000c101d04 */
[----:B------:R-:W-:Y:S05]  /*0700*/  EXIT ;  /* 0x000000000000794d */ /* 0x000fea0003800000 */
.L_x_0:
[----:B------:R-:W-:-:S00]  /*0710*/  BRA `(.L_x_0) ;  /* 0xfffffffc00fc7947 */ /* 0x000fc0000383ffff */
[----:B------:R-:W-:-:S00]  /*0720*/  NOP ;  /* 0x0000000000007918 */ /* 0x000fc00000000000 */
        /* <DEDUP_REMOVED lines=13> */
.L_x_1:


//--------------------- .nv.global.init           --------------------------
	.section	.nv.global.init,"aw",@progbits
.nv.global.init:
	.type		_$_str,@object
	.size		_$_str,(_$_str_$_2 - _$_str)
_$_str:
        /*0000*/ 	.byte	0x5f, 0x5f, 0x43, 0x55, 0x44, 0x41, 0x5f, 0x46, 0x54, 0x5a, 0x00
	.type		_$_str_$_2,@object
	.size		_$_str_$_2,(.L_1 - _$_str_$_2)
_$_str_$_2:
        /*000b*/ 	.byte	0x5f, 0x5f, 0x43, 0x55, 0x44, 0x41, 0x5f, 0x50, 0x52, 0x45, 0x43, 0x5f, 0x53, 0x51, 0x52, 0x54
        /*001b*/ 	.byte	0x00
.L_1:


//--------------------- .nv.constant0.triton_poi_fused__native_batch_norm_legit_no_training_add_relu_21 --------------------------
	.section	.nv.constant0.triton_poi_fused__native_batch_norm_legit_no_training_add_relu_21,"a",@progbits
	.sectionflags	@""
	.align	4
.nv.constant0.triton_poi_fused__native_batch_norm_legit_no_training_add_relu_21:
	.zero		604
